	.headerflags	@"EF_CUDA_TEXMODE_UNIFIED EF_CUDA_64BIT_ADDRESS EF_CUDA_ACCELERATORS EF_CUDA_SM90 EF_CUDA_VIRTUAL_SM(EF_CUDA_SM90)"
	.elftype	@"ET_EXEC"


//--------------------- .nv.info                  --------------------------
	.section	.nv.info,"",@"SHT_CUDA_INFO"
	.align	4


	//----- nvinfo : EIATTR_REGCOUNT
	.align		4
        /*0000*/ 	.byte	0x04, 0x2f
        /*0002*/ 	.short	(.L_1 - .L_0)
	.align		4
.L_0:
        /*0004*/ 	.word	index@(triton_poi_fused_convolution_leaky_relu_1)
        /*0008*/ 	.word	0x0000000e


	//----- nvinfo : EIATTR_MIN_STACK_SIZE
	.align		4
.L_1:
        /*000c*/ 	.byte	0x04, 0x12
        /*000e*/ 	.short	(.L_3 - .L_2)
	.align		4
.L_2:
        /*0010*/ 	.word	index@(triton_poi_fused_convolution_leaky_relu_1)
        /*0014*/ 	.word	0x00000000


	//----- nvinfo : EIATTR_FRAME_SIZE
	.align		4
.L_3:
        /*0018*/ 	.byte	0x04, 0x11
        /*001a*/ 	.short	(.L_5 - .L_4)
	.align		4
.L_4:
        /*001c*/ 	.word	index@(triton_poi_fused_convolution_leaky_relu_1)
        /*0020*/ 	.word	0x00000000


	//----- nvinfo : EIATTR_MIN_STACK_SIZE
	.align		4
.L_5:
        /*0024*/ 	.byte	0x04, 0x12
        /*0026*/ 	.short	(.L_7 - .L_6)
	.align		4
.L_6:
        /*0028*/ 	.word	index@(triton_poi_fused_convolution_leaky_relu_1)
        /*002c*/ 	.word	0x00000000
.L_7:


//--------------------- .nv.info.triton_poi_fused_convolution_leaky_relu_1 --------------------------
	.section	.nv.info.triton_poi_fused_convolution_leaky_relu_1,"",@"SHT_CUDA_INFO"
	.sectionflags	@""
	.align	4


	//----- nvinfo : EIATTR_CUDA_API_VERSION
	.align		4
        /*0000*/ 	.byte	0x04, 0x37
        /*0002*/ 	.short	(.L_9 - .L_8)
.L_8:
        /*0004*/ 	.word	0x0000007c


	//----- nvinfo : EIATTR_KPARAM_INFO
	.align		4
.L_9:
        /*0008*/ 	.byte	0x04, 0x17
        /*000a*/ 	.short	(.L_11 - .L_10)
.L_10:
        /*000c*/ 	.word	0x00000000
        /*0010*/ 	.short	0x0003
        /*0012*/ 	.short	0x0018
        /*0014*/ 	.byte	0x00, 0xf0, 0x11, 0x00


	//----- nvinfo : EIATTR_KPARAM_INFO
	.align		4
.L_11:
        /*0018*/ 	.byte	0x04, 0x17
        /*001a*/ 	.short	(.L_13 - .L_12)
.L_12:
        /*001c*/ 	.word	0x00000000
        /*0020*/ 	.short	0x0002
        /*0022*/ 	.short	0x0010
        /*0024*/ 	.byte	0x00, 0xf4, 0x21, 0x00


	//----- nvinfo : EIATTR_KPARAM_INFO
	.align		4
.L_13:
        /*0028*/ 	.byte	0x04, 0x17
        /*002a*/ 	.short	(.L_15 - .L_14)
.L_14:
        /*002c*/ 	.word	0x00000000
        /*0030*/ 	.short	0x0001
        /*0032*/ 	.short	0x0008
        /*0034*/ 	.byte	0x00, 0xf4, 0x21, 0x00


	//----- nvinfo : EIATTR_KPARAM_INFO
	.align		4
.L_15:
        /*0038*/ 	.byte	0x04, 0x17
        /*003a*/ 	.short	(.L_17 - .L_16)
.L_16:
        /*003c*/ 	.word	0x00000000
        /*0040*/ 	.short	0x0000
        /*0042*/ 	.short	0x0000
        /*0044*/ 	.byte	0x00, 0xf4, 0x21, 0x00


	//----- nvinfo : EIATTR_SPARSE_MMA_MASK
	.align		4
.L_17:
        /*0048*/ 	.byte	0x03, 0x50
        /*004a*/ 	.short	0x0000


	//----- nvinfo : EIATTR_MAXREG_COUNT
	.align		4
        /*004c*/ 	.byte	0x03, 0x1b
        /*004e*/ 	.short	0x00ff


	//----- nvinfo : EIATTR_EXIT_INSTR_OFFSETS
	.align		4
        /*0050*/ 	.byte	0x04, 0x1c
        /*0052*/ 	.short	(.L_19 - .L_18)


	//   ....[0]....
.L_18:
        /*0054*/ 	.word	0x000001e0


	//   ....[1]....
        /*0058*/ 	.word	0x00000200


	//----- nvinfo : EIATTR_REQNTID
	.align		4
.L_19:
        /*005c*/ 	.byte	0x04, 0x10
        /*005e*/ 	.short	(.L_21 - .L_20)
.L_20:
        /*0060*/ 	.word	0x00000080
        /*0064*/ 	.word	0x00000001
        /*0068*/ 	.word	0x00000001


	//----- nvinfo : EIATTR_CBANK_PARAM_SIZE
	.align		4
.L_21:
        /*006c*/ 	.byte	0x03, 0x19
        /*006e*/ 	.short	0x001c


	//----- nvinfo : EIATTR_PARAM_CBANK
	.align		4
        /*0070*/ 	.byte	0x04, 0x0a
        /*0072*/ 	.short	(.L_23 - .L_22)
	.align		4
.L_22:
        /*0074*/ 	.word	index@(.nv.constant0.triton_poi_fused_convolution_leaky_relu_1)
        /*0078*/ 	.short	0x0210
        /*007a*/ 	.short	0x001c


	//----- nvinfo : EIATTR_SW_WAR
	.align		4
.L_23:
        /*007c*/ 	.byte	0x04, 0x36
        /*007e*/ 	.short	(.L_25 - .L_24)
.L_24:
        /*0080*/ 	.word	0x00000008
.L_25:


//--------------------- .nv.callgraph             --------------------------
	.section	.nv.callgraph,"",@"SHT_CUDA_CALLGRAPH"
	.align	4
	.sectionentsize	8
	.align		4
        /*0000*/ 	.word	0x00000000
	.align		4
        /*0004*/ 	.word	0xffffffff
	.align		4
        /*0008*/ 	.word	0x00000000
	.align		4
        /*000c*/ 	.word	0xfffffffe
	.align		4
        /*0010*/ 	.word	0x00000000
	.align		4
        /*0014*/ 	.word	0xfffffffd
	.align		4
        /*0018*/ 	.word	0x00000000
	.align		4
        /*001c*/ 	.word	0xfffffffc


//--------------------- .text.triton_poi_fused_convolution_leaky_relu_1 --------------------------
	.section	.text.triton_poi_fused_convolution_leaky_relu_1,"ax",@progbits
	.align	128
        .global         triton_poi_fused_convolution_leaky_relu_1
        .type           triton_poi_fused_convolution_leaky_relu_1,@function
        .size           triton_poi_fused_convolution_leaky_relu_1,(.L_x_1 - triton_poi_fused_convolution_leaky_relu_1)
        .other          triton_poi_fused_convolution_leaky_relu_1,@"STO_CUDA_ENTRY STV_DEFAULT"
triton_poi_fused_convolution_leaky_relu_1:
.text.triton_poi_fused_convolution_leaky_relu_1:
[----:B------:R-:W0:Y:S02]  /*0000*/  LDC R1, c[0x0][0x28] ;  /* 0x00000a00ff017b82 */ /* 0x000e240000000800 */
[----:B------:R-:W1:Y:S01]  /*0010*/  S2R R6, SR_TID.X ;  /* 0x0000000000067919 */ /* 0x000e620000002100 */
[----:B------:R-:W2:Y:S01]  /*0020*/  LDC.64 R4, c[0x0][0x218] ;  /* 0x00008600ff047b82 */ /* 0x000ea20000000a00 */
[----:B------:R-:W-:Y:S01]  /*0030*/  ULDC.64 UR4, c[0x0][0x208] ;  /* 0x0000820000047ab9 */ /* 0x000fe20000000a00 */
[----:B------:R-:W-:Y:S01]  /*0040*/  ULDC.64 UR6, c[0x0][0x220] ;  /* 0x0000880000067ab9 */ /* 0x000fe20000000a00 */
[----:B------:R-:W3:Y:S05]  /*0050*/  S2R R7, SR_CTAID.X ;  /* 0x0000000000077919 */ /* 0x000eea0000002500 */
[----:B------:R-:W4:Y:S01]  /*0060*/  LDC.64 R2, c[0x0][0x210] ;  /* 0x00008400ff027b82 */ /* 0x000f220000000a00 */
[----:B-1----:R-:W-:-:S05]  /*0070*/  LOP3.LUT R6, R6, 0x7f, RZ, 0xc0, !PT ;  /* 0x0000007f06067812 */ /* 0x002fca00078ec0ff */
[----:B---3--:R-:W-:Y:S02]  /*0080*/  IMAD R7, R7, 0x80, R6 ;  /* 0x0000008007077824 */ /* 0x008fe400078e0206 */
[----:B------:R-:W-:Y:S02]  /*0090*/  IMAD.MOV.U32 R6, RZ, RZ, RZ ;  /* 0x000000ffff067224 */ /* 0x000fe400078e00ff */
[C---:B----4-:R-:W-:Y:S01]  /*00a0*/  IMAD.WIDE R2, R7.reuse, 0x4, R2 ;  /* 0x0000000407027825 */ /* 0x050fe200078e0202 */
[----:B------:R-:W-:-:S03]  /*00b0*/  ISETP.GE.AND P1, PT, R7, 0x3c10, PT ;  /* 0x00003c100700780c */ /* 0x000fc60003f26270 */
[----:B------:R-:W-:-:S05]  /*00c0*/  IMAD.HI R0, R7, -0x779bd671, R6 ;  /* 0x8864298f07007827 */ /* 0x000fca00078e0206 */
[----:B------:R-:W-:-:S04]  /*00d0*/  SHF.R.U32.HI R9, RZ, 0x1f, R0 ;  /* 0x0000001fff097819 */ /* 0x000fc80000011600 */
[----:B------:R-:W-:-:S04]  /*00e0*/  LEA.HI.SX32 R9, R0, R9, 0x17 ;  /* 0x0000000900097211 */ /* 0x000fc800078fbaff */
[----:B------:R-:W-:-:S04]  /*00f0*/  LEA.HI R0, R9, R9, RZ, 0x2 ;  /* 0x0000000909007211 */ /* 0x000fc800078f10ff */
[----:B------:R-:W-:-:S05]  /*0100*/  LOP3.LUT R0, R0, 0xfffffffc, RZ, 0xc0, !PT ;  /* 0xfffffffc00007812 */ /* 0x000fca00078ec0ff */
[----:B------:R-:W-:Y:S02]  /*0110*/  IMAD.IADD R9, R9, 0x1, -R0 ;  /* 0x0000000109097824 */ /* 0x000fe400078e0a00 */
[----:B------:R-:W-:Y:S02]  /*0120*/  IMAD.MOV.U32 R0, RZ, RZ, RZ ;  /* 0x000000ffff007224 */ /* 0x000fe400078e00ff */
[----:B--2---:R-:W-:-:S04]  /*0130*/  IMAD.WIDE R4, R9, 0x4, R4 ;  /* 0x0000000409047825 */ /* 0x004fc800078e0204 */
[----:B------:R-:W-:Y:S01]  /*0140*/  IMAD.MOV.U32 R9, RZ, RZ, RZ ;  /* 0x000000ffff097224 */ /* 0x000fe200078e00ff */
[----:B------:R-:W2:Y:S05]  /*0150*/  @!P1 LDG.E R0, desc[UR4][R2.64] ;  /* 0x0000000402009981 */ /* 0x000eaa000c1e1900 */
[----:B------:R-:W2:Y:S01]  /*0160*/  @!P1 LDG.E.EL R9, desc[UR4][R4.64] ;  /* 0x0000000404099981 */ /* 0x000ea2000c2e1900 */
[----:B------:R-:W-:-:S04]  /*0170*/  IADD3 R6, P2, R7, UR6, RZ ;  /* 0x0000000607067c10 */ /* 0x000fc8000ff5e0ff */
[----:B------:R-:W-:Y:S02]  /*0180*/  LEA.HI.X.SX32 R7, R7, UR7, 0x1, P2 ;  /* 0x0000000707077c11 */ /* 0x000fe400090f0eff */
[----:B--2---:R-:W-:Y:S01]  /*0190*/  FSETP.GT.AND P0, PT, R0, -R9, PT ;  /* 0x800000090000720b */ /* 0x004fe20003f04000 */
[----:B------:R-:W-:-:S03]  /*01a0*/  FADD R9, R9, R0 ;  /* 0x0000000009097221 */ /* 0x000fc60000000000 */
[----:B------:R-:W-:-:S05]  /*01b0*/  SEL R11, RZ, 0x1, !P0 ;  /* 0x00000001ff0b7807 */ /* 0x000fca0004000000 */
[----:B------:R1:W-:Y:S04]  /*01c0*/  @!P1 STG.E.U8 desc[UR4][R6.64], R11 ;  /* 0x0000000b06009986 */ /* 0x0003e8000c101104 */
[----:B------:R-:W-:Y:S01]  /*01d0*/  @!P0 FMUL R9, R9, 0.10000000149011611938 ;  /* 0x3dcccccd09098820 */ /* 0x000fe20000400000 */
[----:B------:R-:W-:Y:S06]  /*01e0*/  @P1 EXIT ;  /* 0x000000000000194d */ /* 0x000fec0003800000 */
[----:B------:R-:W-:Y:S01]  /*01f0*/  STG.E desc[UR4][R2.64], R9 ;  /* 0x0000000902007986 */ /* 0x000fe2000c101904 */
[----:B------:R-:W-:Y:S05]  /*0200*/  EXIT ;  /* 0x000000000000794d */ /* 0x000fea0003800000 */
.L_x_0:
[----:B------:R-:W-:-:S00]  /*0210*/  BRA `(.L_x_0) ;  /* 0xfffffffc00fc7947 */ /* 0x000fc0000383ffff */
[----:B------:R-:W-:-:S00]  /*0220*/  NOP ;  /* 0x0000000000007918 */ /* 0x000fc00000000000 */
        /* <DEDUP_REMOVED lines=13> */
.L_x_1:


//--------------------- .nv.constant0.triton_poi_fused_convolution_leaky_relu_1 --------------------------
	.section	.nv.constant0.triton_poi_fused_convolution_leaky_relu_1,"a",@progbits
	.sectionflags	@""
	.align	4
.nv.constant0.triton_poi_fused_convolution_leaky_relu_1:
	.zero		556
